//
// Generated by NVIDIA NVVM Compiler
//
// Compiler Build ID: CL-36424714
// Cuda compilation tools, release 13.0, V13.0.88
// Based on NVVM 20.0.0
//

.version 9.0
.target sm_100
.address_size 64

	// .globl	_Z8multiplyPfS_S_Pi

.visible .entry _Z8multiplyPfS_S_Pi(
	.param .u64 .ptr .align 1 _Z8multiplyPfS_S_Pi_param_0,
	.param .u64 .ptr .align 1 _Z8multiplyPfS_S_Pi_param_1,
	.param .u64 .ptr .align 1 _Z8multiplyPfS_S_Pi_param_2,
	.param .u64 .ptr .align 1 _Z8multiplyPfS_S_Pi_param_3
)
{
	.reg .pred 	%p<2>;
	.reg .b32 	%r<6>;
	.reg .b32 	%f<4>;
	.reg .b64 	%rd<13>;

	ld.param.u64 	%rd1, [_Z8multiplyPfS_S_Pi_param_0];
	ld.param.u64 	%rd2, [_Z8multiplyPfS_S_Pi_param_1];
	ld.param.u64 	%rd3, [_Z8multiplyPfS_S_Pi_param_2];
	ld.param.u64 	%rd4, [_Z8multiplyPfS_S_Pi_param_3];
	cvta.to.global.u64 	%rd5, %rd4;
	mov.u32 	%r2, %ntid.x;
	mov.u32 	%r3, %ctaid.x;
	mov.u32 	%r4, %tid.x;
	mad.lo.s32 	%r1, %r2, %r3, %r4;
	ld.global.u32 	%r5, [%rd5];
	setp.ge.s32 	%p1, %r1, %r5;
	@%p1 bra 	$L__BB0_2;
	cvta.to.global.u64 	%rd6, %rd1;
	cvta.to.global.u64 	%rd7, %rd2;
	cvta.to.global.u64 	%rd8, %rd3;
	mul.wide.s32 	%rd9, %r1, 4;
	add.s64 	%rd10, %rd6, %rd9;
	ld.global.f32 	%f1, [%rd10];
	add.s64 	%rd11, %rd7, %rd9;
	ld.global.f32 	%f2, [%rd11];
	mul.f32 	%f3, %f1, %f2;
	add.s64 	%rd12, %rd8, %rd9;
	st.global.f32 	[%rd12], %f3;
$L__BB0_2:
	ret;

}


// ===== COMPILED SASS (sm_100) =====

	.target	sm_100

	.elftype	@"ET_EXEC"


//--------------------- .note.nv.tkinfo           --------------------------
	.section	.note.nv.tkinfo,"",@"SHT_NOTE"
	.sectionflags	@"SHF_NOTE_NV_TKINFO"
	.tkinfo
        /*0018*/ 	.word	0x00000002
        /*0030*/ 	.string	""
        /*0030*/ 	.string	"ptxas"
        /*0030*/ 	.string	"Cuda compilation tools, release 13.0, V13.0.88"
        /*0030*/ 	.string	"Build cuda_13.0.r13.0/compiler.36424714_0"
        /*0030*/ 	.string	"-arch sm_100 -m 64 "



//--------------------- .note.nv.cuinfo           --------------------------
	.section	.note.nv.cuinfo,"",@"SHT_NOTE"
	.sectionflags	@"SHF_NOTE_NV_CUINFO"
        /*0018*/ 	.short	0x0002
        /*001a*/ 	.short	0x0064
        /*001c*/ 	.short	0x0082
	.zero		2


//--------------------- .nv.info                  --------------------------
	.section	.nv.info,"",@"SHT_CUDA_INFO"
	.align	4


	//----- nvinfo : EIATTR_REGCOUNT
	.align		4
        /*0000*/ 	.byte	0x04, 0x2f
        /*0002*/ 	.short	(.L_1 - .L_0)
	.align		4
.L_0:
        /*0004*/ 	.word	index@(_Z8multiplyPfS_S_Pi)
        /*0008*/ 	.word	0x0000000c


	//----- nvinfo : EIATTR_FRAME_SIZE
	.align		4
.L_1:
        /*000c*/ 	.byte	0x04, 0x11
        /*000e*/ 	.short	(.L_3 - .L_2)
	.align		4
.L_2:
        /*0010*/ 	.word	index@(_Z8multiplyPfS_S_Pi)
        /*0014*/ 	.word	0x00000000


	//----- nvinfo : EIATTR_MIN_STACK_SIZE
	.align		4
.L_3:
        /*0018*/ 	.byte	0x04, 0x12
        /*001a*/ 	.short	(.L_5 - .L_4)
	.align		4
.L_4:
        /*001c*/ 	.word	index@(_Z8multiplyPfS_S_Pi)
        /*0020*/ 	.word	0x00000000
.L_5:


//--------------------- .nv.compat                --------------------------
	.section	.nv.compat,"",@"SHT_CUDA_COMPAT_INFO"
	.align	4
        /*0000*/ 	.byte	0x02, 0x09, 0x00, 0x00, 0x02, 0x02, 0x01, 0x00, 0x02, 0x05, 0x05, 0x00, 0x03, 0x07, 0x01, 0x01
        /*0010*/ 	.byte	0x02, 0x03, 0x00, 0x00, 0x02, 0x06, 0x01, 0x00, 0x04, 0x0b, 0x08, 0x00, 0x09, 0x00, 0x00, 0x00
        /*0020*/ 	.byte	0x00, 0x00, 0x00, 0x00


//--------------------- .nv.info._Z8multiplyPfS_S_Pi --------------------------
	.section	.nv.info._Z8multiplyPfS_S_Pi,"",@"SHT_CUDA_INFO"
	.sectionflags	@""
	.align	4


	//----- nvinfo : EIATTR_CUDA_API_VERSION
	.align		4
        /*0000*/ 	.byte	0x04, 0x37
        /*0002*/ 	.short	(.L_7 - .L_6)
.L_6:
        /*0004*/ 	.word	0x00000082


	//----- nvinfo : EIATTR_KPARAM_INFO
	.align		4
.L_7:
        /*0008*/ 	.byte	0x04, 0x17
        /*000a*/ 	.short	(.L_9 - .L_8)
.L_8:
        /*000c*/ 	.word	0x00000000
        /*0010*/ 	.short	0x0003
        /*0012*/ 	.short	0x0018
        /*0014*/ 	.byte	0x00, 0xf5, 0x21, 0x00


	//----- nvinfo : EIATTR_KPARAM_INFO
	.align		4
.L_9:
        /*0018*/ 	.byte	0x04, 0x17
        /*001a*/ 	.short	(.L_11 - .L_10)
.L_10:
        /*001c*/ 	.word	0x00000000
        /*0020*/ 	.short	0x0002
        /*0022*/ 	.short	0x0010
        /*0024*/ 	.byte	0x00, 0xf5, 0x21, 0x00


	//----- nvinfo : EIATTR_KPARAM_INFO
	.align		4
.L_11:
        /*0028*/ 	.byte	0x04, 0x17
        /*002a*/ 	.short	(.L_13 - .L_12)
.L_12:
        /*002c*/ 	.word	0x00000000
        /*0030*/ 	.short	0x0001
        /*0032*/ 	.short	0x0008
        /*0034*/ 	.byte	0x00, 0xf5, 0x21, 0x00


	//----- nvinfo : EIATTR_KPARAM_INFO
	.align		4
.L_13:
        /*0038*/ 	.byte	0x04, 0x17
        /*003a*/ 	.short	(.L_15 - .L_14)
.L_14:
        /*003c*/ 	.word	0x00000000
        /*0040*/ 	.short	0x0000
        /*0042*/ 	.short	0x0000
        /*0044*/ 	.byte	0x00, 0xf5, 0x21, 0x00


	//----- nvinfo : EIATTR_SPARSE_MMA_MASK
	.align		4
.L_15:
        /*0048*/ 	.byte	0x03, 0x50
        /*004a*/ 	.short	0x0000


	//----- nvinfo : EIATTR_MAXREG_COUNT
	.align		4
        /*004c*/ 	.byte	0x03, 0x1b
        /*004e*/ 	.short	0x00ff


	//----- nvinfo : EIATTR_MERCURY_ISA_VERSION
	.align		4
        /*0050*/ 	.byte	0x03, 0x5f
        /*0052*/ 	.short	0x0101


	//----- nvinfo : EIATTR_VRC_CTA_INIT_COUNT
	.align		4
        /*0054*/ 	.byte	0x02, 0x4a
	.zero		1
	.zero		1


	//----- nvinfo : EIATTR_EXIT_INSTR_OFFSETS
	.align		4
        /*0058*/ 	.byte	0x04, 0x1c
        /*005a*/ 	.short	(.L_17 - .L_16)


	//   ....[0]....
.L_16:
        /*005c*/ 	.word	0x00000090


	//   ....[1]....
        /*0060*/ 	.word	0x00000140


	//----- nvinfo : EIATTR_CBANK_PARAM_SIZE
	.align		4
.L_17:
        /*0064*/ 	.byte	0x03, 0x19
        /*0066*/ 	.short	0x0020


	//----- nvinfo : EIATTR_PARAM_CBANK
	.align		4
        /*0068*/ 	.byte	0x04, 0x0a
        /*006a*/ 	.short	(.L_19 - .L_18)
	.align		4
.L_18:
        /*006c*/ 	.word	index@(.nv.constant0._Z8multiplyPfS_S_Pi)
        /*0070*/ 	.short	0x0380
        /*0072*/ 	.short	0x0020


	//----- nvinfo : EIATTR_SW_WAR
	.align		4
.L_19:
        /*0074*/ 	.byte	0x04, 0x36
        /*0076*/ 	.short	(.L_21 - .L_20)
.L_20:
        /*0078*/ 	.word	0x00000008
.L_21:


//--------------------- .nv.callgraph             --------------------------
	.section	.nv.callgraph,"",@"SHT_CUDA_CALLGRAPH"
	.align	4
	.sectionentsize	8
	.align		4
        /*0000*/ 	.word	0x00000000
	.align		4
        /*0004*/ 	.word	0xffffffff
	.align		4
        /*0008*/ 	.word	0x00000000
	.align		4
        /*000c*/ 	.word	0xfffffffe
	.align		4
        /*0010*/ 	.word	0x00000000
	.align		4
        /*0014*/ 	.word	0xfffffffd
	.align		4
        /*0018*/ 	.word	0x00000000
	.align		4
        /*001c*/ 	.word	0xfffffffc


//--------------------- .text._Z8multiplyPfS_S_Pi --------------------------
	.section	.text._Z8multiplyPfS_S_Pi,"ax",@progbits
	.align	128
        .global         _Z8multiplyPfS_S_Pi
        .type           _Z8multiplyPfS_S_Pi,@function
        .size           _Z8multiplyPfS_S_Pi,(.L_x_1 - _Z8multiplyPfS_S_Pi)
        .other          _Z8multiplyPfS_S_Pi,@"STO_CUDA_ENTRY STV_DEFAULT"
_Z8multiplyPfS_S_Pi:
.text._Z8multiplyPfS_S_Pi:
[----:B------:R-:W-:Y:S08]  /*0000*/  LDC R1, c[0x0][0x37c] ;  /* 0x0000df00ff017b82 */ /* 0x000ff00000000800 */
[----:B------:R-:W0:Y:S01]  /*0010*/  LDC.64 R2, c[0x0][0x398] ;  /* 0x0000e600ff027b82 */ /* 0x000e220000000a00 */
[----:B------:R-:W0:Y:S02]  /*0020*/  LDCU.64 UR4, c[0x0][0x358] ;  /* 0x00006b00ff0477ac */ /* 0x000e240008000a00 */
[----:B0-----:R-:W2:Y:S01]  /*0030*/  LDG.E R2, desc[UR4][R2.64] ;  /* 0x0000000402027981 */ /* 0x001ea2000c1e1900 */
[----:B------:R-:W0:Y:S01]  /*0040*/  LDCU UR6, c[0x0][0x360] ;  /* 0x00006c00ff0677ac */ /* 0x000e220008000800 */
[----:B------:R-:W0:Y:S01]  /*0050*/  S2R R9, SR_CTAID.X ;  /* 0x0000000000097919 */ /* 0x000e220000002500 */
[----:B------:R-:W0:Y:S02]  /*0060*/  S2R R0, SR_TID.X ;  /* 0x0000000000007919 */ /* 0x000e240000002100 */
[----:B0-----:R-:W-:-:S05]  /*0070*/  IMAD R9, R9, UR6, R0 ;  /* 0x0000000609097c24 */ /* 0x001fca000f8e0200 */
[----:B--2---:R-:W-:-:S13]  /*0080*/  ISETP.GE.AND P0, PT, R9, R2, PT ;  /* 0x000000020900720c */ /* 0x004fda0003f06270 */
[----:B------:R-:W-:Y:S05]  /*0090*/  @P0 EXIT ;  /* 0x000000000000094d */ /* 0x000fea0003800000 */
[----:B------:R-:W0:Y:S08]  /*00a0*/  LDC.64 R2, c[0x0][0x380] ;  /* 0x0000e000ff027b82 */ /* 0x000e300000000a00 */
[----:B------:R-:W1:Y:S08]  /*00b0*/  LDC.64 R4, c[0x0][0x388] ;  /* 0x0000e200ff047b82 */ /* 0x000e700000000a00 */
[----:B------:R-:W2:Y:S01]  /*00c0*/  LDC.64 R6, c[0x0][0x390] ;  /* 0x0000e400ff067b82 */ /* 0x000ea20000000a00 */
[----:B0-----:R-:W-:-:S06]  /*00d0*/  IMAD.WIDE R2, R9, 0x4, R2 ;  /* 0x0000000409027825 */ /* 0x001fcc00078e0202 */
[----:B------:R-:W3:Y:S01]  /*00e0*/  LDG.E R2, desc[UR4][R2.64] ;  /* 0x0000000402027981 */ /* 0x000ee2000c1e1900 */
[----:B-1----:R-:W-:-:S06]  /*00f0*/  IMAD.WIDE R4, R9, 0x4, R4 ;  /* 0x0000000409047825 */ /* 0x002fcc00078e0204 */
[----:B------:R-:W3:Y:S01]  /*0100*/  LDG.E R5, desc[UR4][R4.64] ;  /* 0x0000000404057981 */ /* 0x000ee2000c1e1900 */
[----:B--2---:R-:W-:-:S04]  /*0110*/  IMAD.WIDE R6, R9, 0x4, R6 ;  /* 0x0000000409067825 */ /* 0x004fc800078e0206 */
[----:B---3--:R-:W-:-:S05]  /*0120*/  FMUL R9, R2, R5 ;  /* 0x0000000502097220 */ /* 0x008fca0000400000 */
[----:B------:R-:W-:Y:S01]  /*0130*/  STG.E desc[UR4][R6.64], R9 ;  /* 0x0000000906007986 */ /* 0x000fe2000c101904 */
[----:B------:R-:W-:Y:S05]  /*0140*/  EXIT ;  /* 0x000000000000794d */ /* 0x000fea0003800000 */
.L_x_0:
[----:B------:R-:W-:-:S00]  /*0150*/  BRA `(.L_x_0) ;  /* 0xfffffffc00fc7947 */ /* 0x000fc0000383ffff */
[----:B------:R-:W-:-:S00]  /*0160*/  NOP ;  /* 0x0000000000007918 */ /* 0x000fc00000000000 */
        /* <DEDUP_REMOVED lines=9> */
.L_x_1:


//--------------------- .nv.shared.reserved.0     --------------------------
	.section	.nv.shared.reserved.0,"aw",@nobits
	.weak		__nv_reservedSMEM_offset_0_alias
	.size		__nv_reservedSMEM_offset_0_alias, 0, 64
	.other		__nv_reservedSMEM_offset_0_alias,@"STO_CUDA_RESERVED_SHARED STV_DEFAULT"
__nv_reservedSMEM_offset_0_alias:
	.zero		0
	.zero		64


//--------------------- .nv.constant0._Z8multiplyPfS_S_Pi --------------------------
	.section	.nv.constant0._Z8multiplyPfS_S_Pi,"a",@progbits
	.sectionflags	@""
	.align	4
.nv.constant0._Z8multiplyPfS_S_Pi:
	.zero		928


//--------------------- SYMBOLS --------------------------

	.type		.nv.reservedSmem.offset0,@object
	.size		.nv.reservedSmem.offset0,0x4
